	.headerflags	@"EF_CUDA_TEXMODE_UNIFIED EF_CUDA_64BIT_ADDRESS EF_CUDA_ACCELERATORS EF_CUDA_SM90 EF_CUDA_VIRTUAL_SM(EF_CUDA_SM90)"
	.elftype	@"ET_EXEC"


//--------------------- .nv.info                  --------------------------
	.section	.nv.info,"",@"SHT_CUDA_INFO"
	.align	4


	//----- nvinfo : EIATTR_REGCOUNT
	.align		4
        /*0000*/ 	.byte	0x04, 0x2f
        /*0002*/ 	.short	(.L_2 - .L_1)
	.align		4
.L_1:
        /*0004*/ 	.word	index@(triton_poi_fused_convolution_gelu_6)
        /*0008*/ 	.word	0x0000000e


	//----- nvinfo : EIATTR_MIN_STACK_SIZE
	.align		4
.L_2:
        /*000c*/ 	.byte	0x04, 0x12
        /*000e*/ 	.short	(.L_4 - .L_3)
	.align		4
.L_3:
        /*0010*/ 	.word	index@(triton_poi_fused_convolution_gelu_6)
        /*0014*/ 	.word	0x00000000


	//----- nvinfo : EIATTR_FRAME_SIZE
	.align		4
.L_4:
        /*0018*/ 	.byte	0x04, 0x11
        /*001a*/ 	.short	(.L_6 - .L_5)
	.align		4
.L_5:
        /*001c*/ 	.word	index@(triton_poi_fused_convolution_gelu_6)
        /*0020*/ 	.word	0x00000000


	//----- nvinfo : EIATTR_MIN_STACK_SIZE
	.align		4
.L_6:
        /*0024*/ 	.byte	0x04, 0x12
        /*0026*/ 	.short	(.L_8 - .L_7)
	.align		4
.L_7:
        /*0028*/ 	.word	index@(triton_poi_fused_convolution_gelu_6)
        /*002c*/ 	.word	0x00000000
.L_8:


//--------------------- .nv.info.triton_poi_fused_convolution_gelu_6 --------------------------
	.section	.nv.info.triton_poi_fused_convolution_gelu_6,"",@"SHT_CUDA_INFO"
	.sectionflags	@""
	.align	4


	//----- nvinfo : EIATTR_CUDA_API_VERSION
	.align		4
        /*0000*/ 	.byte	0x04, 0x37
        /*0002*/ 	.short	(.L_10 - .L_9)
.L_9:
        /*0004*/ 	.word	0x0000007c


	//----- nvinfo : EIATTR_KPARAM_INFO
	.align		4
.L_10:
        /*0008*/ 	.byte	0x04, 0x17
        /*000a*/ 	.short	(.L_12 - .L_11)
.L_11:
        /*000c*/ 	.word	0x00000000
        /*0010*/ 	.short	0x0003
        /*0012*/ 	.short	0x0018
        /*0014*/ 	.byte	0x00, 0xf0, 0x11, 0x00


	//----- nvinfo : EIATTR_KPARAM_INFO
	.align		4
.L_12:
        /*0018*/ 	.byte	0x04, 0x17
        /*001a*/ 	.short	(.L_14 - .L_13)
.L_13:
        /*001c*/ 	.word	0x00000000
        /*0020*/ 	.short	0x0002
        /*0022*/ 	.short	0x0010
        /*0024*/ 	.byte	0x00, 0xf4, 0x21, 0x00


	//----- nvinfo : EIATTR_KPARAM_INFO
	.align		4
.L_14:
        /*0028*/ 	.byte	0x04, 0x17
        /*002a*/ 	.short	(.L_16 - .L_15)
.L_15:
        /*002c*/ 	.word	0x00000000
        /*0030*/ 	.short	0x0001
        /*0032*/ 	.short	0x0008
        /*0034*/ 	.byte	0x00, 0xf4, 0x21, 0x00


	//----- nvinfo : EIATTR_KPARAM_INFO
	.align		4
.L_16:
        /*0038*/ 	.byte	0x04, 0x17
        /*003a*/ 	.short	(.L_18 - .L_17)
.L_17:
        /*003c*/ 	.word	0x00000000
        /*0040*/ 	.short	0x0000
        /*0042*/ 	.short	0x0000
        /*0044*/ 	.byte	0x00, 0xf4, 0x21, 0x00


	//----- nvinfo : EIATTR_SPARSE_MMA_MASK
	.align		4
.L_18:
        /*0048*/ 	.byte	0x03, 0x50
        /*004a*/ 	.short	0x0000


	//----- nvinfo : EIATTR_MAXREG_COUNT
	.align		4
        /*004c*/ 	.byte	0x03, 0x1b
        /*004e*/ 	.short	0x00ff


	//----- nvinfo : EIATTR_EXIT_INSTR_OFFSETS
	.align		4
        /*0050*/ 	.byte	0x04, 0x1c
        /*0052*/ 	.short	(.L_20 - .L_19)


	//   ....[0]....
.L_19:
        /*0054*/ 	.word	0x000003b0


	//   ....[1]....
        /*0058*/ 	.word	0x000003d0


	//----- nvinfo : EIATTR_REQNTID
	.align		4
.L_20:
        /*005c*/ 	.byte	0x04, 0x10
        /*005e*/ 	.short	(.L_22 - .L_21)
.L_21:
        /*0060*/ 	.word	0x00000080
        /*0064*/ 	.word	0x00000001
        /*0068*/ 	.word	0x00000001


	//----- nvinfo : EIATTR_CBANK_PARAM_SIZE
	.align		4
.L_22:
        /*006c*/ 	.byte	0x03, 0x19
        /*006e*/ 	.short	0x001c


	//----- nvinfo : EIATTR_PARAM_CBANK
	.align		4
        /*0070*/ 	.byte	0x04, 0x0a
        /*0072*/ 	.short	(.L_24 - .L_23)
	.align		4
.L_23:
        /*0074*/ 	.word	index@(.nv.constant0.triton_poi_fused_convolution_gelu_6)
        /*0078*/ 	.short	0x0210
        /*007a*/ 	.short	0x001c


	//----- nvinfo : EIATTR_SW_WAR
	.align		4
.L_24:
        /*007c*/ 	.byte	0x04, 0x36
        /*007e*/ 	.short	(.L_26 - .L_25)
.L_25:
        /*0080*/ 	.word	0x00000008
.L_26:


//--------------------- .nv.callgraph             --------------------------
	.section	.nv.callgraph,"",@"SHT_CUDA_CALLGRAPH"
	.align	4
	.sectionentsize	8
	.align		4
        /*0000*/ 	.word	0x00000000
	.align		4
        /*0004*/ 	.word	0xffffffff
	.align		4
        /*0008*/ 	.word	0x00000000
	.align		4
        /*000c*/ 	.word	0xfffffffe
	.align		4
        /*0010*/ 	.word	0x00000000
	.align		4
        /*0014*/ 	.word	0xfffffffd
	.align		4
        /*0018*/ 	.word	0x00000000
	.align		4
        /*001c*/ 	.word	0xfffffffc


//--------------------- .nv.constant4             --------------------------
	.section	.nv.constant4,"a",@progbits
	.align	8
	.align		8
.nv.constant4:
        /*0000*/ 	.dword	_$_str


//--------------------- .text.triton_poi_fused_convolution_gelu_6 --------------------------
	.section	.text.triton_poi_fused_convolution_gelu_6,"ax",@progbits
	.align	128
        .global         triton_poi_fused_convolution_gelu_6
        .type           triton_poi_fused_convolution_gelu_6,@function
        .size           triton_poi_fused_convolution_gelu_6,(.L_x_1 - triton_poi_fused_convolution_gelu_6)
        .other          triton_poi_fused_convolution_gelu_6,@"STO_CUDA_ENTRY STV_DEFAULT"
triton_poi_fused_convolution_gelu_6:
.text.triton_poi_fused_convolution_gelu_6:
[----:B------:R-:W0:Y:S02]  /*0000*/  LDC R1, c[0x0][0x28] ;  /* 0x00000a00ff017b82 */ /* 0x000e240000000800 */
[----:B------:R-:W1:Y:S01]  /*0010*/  S2R R0, SR_TID.X ;  /* 0x0000000000007919 */ /* 0x000e620000002100 */
[----:B------:R-:W2:Y:S01]  /*0020*/  LDC.64 R4, c[0x0][0x218] ;  /* 0x00008600ff047b82 */ /* 0x000ea20000000a00 */
[----:B------:R-:W-:Y:S01]  /*0030*/  ULDC.64 UR4, c[0x0][0x208] ;  /* 0x0000820000047ab9 */ /* 0x000fe20000000a00 */
[----:B------:R-:W3:Y:S01]  /*0040*/  S2R R3, SR_CTAID.X ;  /* 0x0000000000037919 */ /* 0x000ee20000002500 */
[----:B------:R-:W-:Y:S01]  /*0050*/  MOV R8, 0x3bac840b ;  /* 0x3bac840b00087802 */ /* 0x000fe20000000f00 */
[----:B------:R-:W-:Y:S01]  /*0060*/  ULDC.64 UR6, c[0x0][0x220] ;  /* 0x0000880000067ab9 */ /* 0x000fe20000000a00 */
[----:B-1----:R-:W-:Y:S02]  /*0070*/  LOP3.LUT R0, R0, 0x7f, RZ, 0xc0, !PT ;  /* 0x0000007f00007812 */ /* 0x002fe400078ec0ff */
[----:B---3--:R-:W-:Y:S02]  /*0080*/  SHF.R.S32.HI R7, RZ, 0x18, R3 ;  /* 0x00000018ff077819 */ /* 0x008fe40000011403 */
[----:B------:R-:W-:-:S02]  /*0090*/  LEA R0, R3, R0, 0x7 ;  /* 0x0000000003007211 */ /* 0x000fc400078e38ff */
[----:B------:R-:W-:Y:S01]  /*00a0*/  SGXT R7, R7, 0x1 ;  /* 0x000000010707781a */ /* 0x000fe20000000200 */
[----:B------:R-:W1:Y:S01]  /*00b0*/  LDC.64 R2, c[0x0][0x210] ;  /* 0x00008400ff027b82 */ /* 0x000e620000000a00 */
[----:B------:R-:W-:Y:S02]  /*00c0*/  ISETP.GE.AND P0, PT, R0, 0x400, PT ;  /* 0x000004000000780c */ /* 0x000fe40003f06270 */
[----:B------:R-:W-:-:S04]  /*00d0*/  LEA.HI R7, R7, R0, RZ, 0x4 ;  /* 0x0000000007077211 */ /* 0x000fc800078f20ff */
[----:B------:R-:W-:-:S04]  /*00e0*/  SHF.R.S32.HI R7, RZ, 0x4, R7 ;  /* 0x00000004ff077819 */ /* 0x000fc80000011407 */
[----:B------:R-:W-:-:S04]  /*00f0*/  LEA.HI R6, R7, R7, RZ, 0x4 ;  /* 0x0000000707067211 */ /* 0x000fc800078f20ff */
[----:B------:R-:W-:-:S05]  /*0100*/  LOP3.LUT R6, R6, 0xfffffff0, RZ, 0xc0, !PT ;  /* 0xfffffff006067812 */ /* 0x000fca00078ec0ff */
[----:B------:R-:W-:-:S04]  /*0110*/  IMAD.IADD R7, R7, 0x1, -R6 ;  /* 0x0000000107077824 */ /* 0x000fc800078e0a06 */
[----:B--2---:R-:W-:Y:S01]  /*0120*/  IMAD.WIDE R4, R7, 0x4, R4 ;  /* 0x0000000407047825 */ /* 0x004fe200078e0204 */
[----:B------:R-:W-:-:S03]  /*0130*/  CS2R R6, SRZ ;  /* 0x0000000000067805 */ /* 0x000fc6000001ff00 */
[----:B-1----:R-:W-:-:S03]  /*0140*/  IMAD.WIDE R2, R0, 0x4, R2 ;  /* 0x0000000400027825 */ /* 0x002fc600078e0202 */
[----:B------:R1:W2:Y:S04]  /*0150*/  @!P0 LDG.E.EL R7, desc[UR4][R4.64] ;  /* 0x0000000404078981 */ /* 0x0002a8000c2e1900 */
[----:B------:R-:W2:Y:S01]  /*0160*/  @!P0 LDG.E R6, desc[UR4][R2.64] ;  /* 0x0000000402068981 */ /* 0x000ea2000c1e1900 */
[----:B-1----:R-:W-:Y:S02]  /*0170*/  IMAD.MOV.U32 R4, RZ, RZ, -0x42f37e9e ;  /* 0xbd0c8162ff047424 */ /* 0x002fe400078e00ff */
[----:B------:R-:W-:Y:S02]  /*0180*/  IMAD.MOV.U32 R5, RZ, RZ, 0x3e1cf906 ;  /* 0x3e1cf906ff057424 */ /* 0x000fe400078e00ff */
[----:B--2---:R-:W-:-:S04]  /*0190*/  FADD R11, R7, R6 ;  /* 0x00000006070b7221 */ /* 0x004fc80000000000 */
[----:B------:R-:W-:-:S04]  /*01a0*/  FMUL R10, R11, 0.70710676908493041992 ;  /* 0x3f3504f30b0a7820 */ /* 0x000fc80000400000 */
[----:B------:R-:W-:-:S05]  /*01b0*/  FADD.FTZ R9, |R10|, -RZ ;  /* 0x800000ff0a097221 */ /* 0x000fca0000010200 */
[----:B------:R-:W-:Y:S01]  /*01c0*/  FSETP.GE.AND P1, PT, R9, 1.0029599666595458984, PT ;  /* 0x3f8060fe0900780b */ /* 0x000fe20003f26000 */
[----:B------:R-:W-:Y:S01]  /*01d0*/  HFMA2.MMA R6, -RZ, RZ, 0.470947265625, -12.46875 ;  /* 0x3789ca3cff067435 */ /* 0x000fe200000001ff */
[----:B------:R-:W-:-:S11]  /*01e0*/  IMAD.MOV.U32 R7, RZ, RZ, -0x460a9f47 ;  /* 0xb9f560b9ff077424 */ /* 0x000fd600078e00ff */
[----:B------:R-:W-:Y:S01]  /*01f0*/  @!P1 MOV R7, 0xba574d20 ;  /* 0xba574d2000079802 */ /* 0x000fe20000000f00 */
[----:B------:R-:W-:Y:S02]  /*0200*/  @!P1 IMAD.MOV.U32 R6, RZ, RZ, 0x38b1e96a ;  /* 0x38b1e96aff069424 */ /* 0x000fe400078e00ff */
[----:B------:R-:W-:Y:S01]  /*0210*/  @!P1 FMUL R9, R10, R10 ;  /* 0x0000000a0a099220 */ /* 0x000fe20000400000 */
[----:B------:R-:W-:-:S03]  /*0220*/  @!P1 MOV R8, 0x3baad5ea ;  /* 0x3baad5ea00089802 */ /* 0x000fc60000000f00 */
[----:B------:R-:W-:Y:S01]  /*0230*/  FFMA.FTZ R7, R9, R6, R7 ;  /* 0x0000000609077223 */ /* 0x000fe20000010007 */
[----:B------:R-:W-:-:S03]  /*0240*/  @!P1 MOV R4, 0xbcdc1be7 ;  /* 0xbcdc1be700049802 */ /* 0x000fc60000000f00 */
[-C--:B------:R-:W-:Y:S01]  /*0250*/  FFMA.FTZ R7, R7, R9.reuse, R8 ;  /* 0x0000000907077223 */ /* 0x080fe20000010008 */
[----:B------:R-:W-:Y:S01]  /*0260*/  @!P1 MOV R5, 0x3de718af ;  /* 0x3de718af00059802 */ /* 0x000fe20000000f00 */
[----:B------:R-:W-:Y:S02]  /*0270*/  IMAD.MOV.U32 R6, RZ, RZ, 0x3f6a937e ;  /* 0x3f6a937eff067424 */ /* 0x000fe400078e00ff */
[-C--:B------:R-:W-:Y:S01]  /*0280*/  FFMA.FTZ R8, R7, R9.reuse, R4 ;  /* 0x0000000907087223 */ /* 0x080fe20000010004 */
[----:B------:R-:W-:Y:S01]  /*0290*/  @!P1 MOV R6, 0xbec093ac ;  /* 0xbec093ac00069802 */ /* 0x000fe20000000f00 */
[----:B------:R-:W-:Y:S02]  /*02a0*/  IMAD.MOV.U32 R4, RZ, RZ, 0x3f20d842 ;  /* 0x3f20d842ff047424 */ /* 0x000fe400078e00ff */
[----:B------:R-:W-:Y:S01]  /*02b0*/  FFMA.FTZ R5, R8, R9, R5 ;  /* 0x0000000908057223 */ /* 0x000fe20000010005 */
[----:B------:R-:W-:-:S03]  /*02c0*/  @!P1 MOV R4, 0x3e0375d3 ;  /* 0x3e0375d300049802 */ /* 0x000fc60000000f00 */
[----:B------:R-:W-:Y:S01]  /*02d0*/  FFMA.FTZ R5, R5, R9, R6 ;  /* 0x0000000905057223 */ /* 0x000fe20000010006 */
[----:B------:R-:W-:-:S03]  /*02e0*/  FSEL R7, -R9, R10, P1 ;  /* 0x0000000a09077208 */ /* 0x000fc60000800100 */
[----:B------:R-:W-:-:S04]  /*02f0*/  FFMA.FTZ R4, R5, R9, R4 ;  /* 0x0000000905047223 */ /* 0x000fc80000010004 */
[----:B------:R-:W-:-:S04]  /*0300*/  FFMA.FTZ R7, R4, R7, R7 ;  /* 0x0000000704077223 */ /* 0x000fc80000010007 */
[----:B------:R-:W1:Y:S01]  /*0310*/  @P1 MUFU.EX2 R4, R7 ;  /* 0x0000000700041308 */ /* 0x000e620000000800 */
[----:B------:R-:W-:Y:S01]  /*0320*/  SHF.R.S32.HI R5, RZ, 0x1f, R0 ;  /* 0x0000001fff057819 */ /* 0x000fe20000011400 */
[----:B------:R-:W-:Y:S01]  /*0330*/  FMUL R6, R11, 0.5 ;  /* 0x3f0000000b067820 */ /* 0x000fe20000400000 */
[----:B------:R2:W-:Y:S01]  /*0340*/  @!P0 STG.E desc[UR4][R2.64], R11 ;  /* 0x0000000b02008986 */ /* 0x0005e2000c101904 */
[----:B-1----:R-:W-:-:S05]  /*0350*/  @P1 FADD R4, -R4, 1 ;  /* 0x3f80000004041421 */ /* 0x002fca0000000100 */
[----:B------:R-:W-:Y:S02]  /*0360*/  @P1 LOP3.LUT R7, R4, 0x80000000, R10, 0xf8, !PT ;  /* 0x8000000004071812 */ /* 0x000fe400078ef80a */
[----:B------:R-:W-:-:S03]  /*0370*/  LEA R4, P1, R0, UR6, 0x2 ;  /* 0x0000000600047c11 */ /* 0x000fc6000f8210ff */
[----:B------:R-:W-:Y:S01]  /*0380*/  FADD R9, R7, 1 ;  /* 0x3f80000007097421 */ /* 0x000fe20000000000 */
[----:B------:R-:W-:-:S03]  /*0390*/  LEA.HI.X R5, R0, UR7, R5, 0x2, P1 ;  /* 0x0000000700057c11 */ /* 0x000fc600088f1405 */
[----:B------:R-:W-:Y:S01]  /*03a0*/  FMUL R9, R6, R9 ;  /* 0x0000000906097220 */ /* 0x000fe20000400000 */
[----:B--2---:R-:W-:Y:S06]  /*03b0*/  @P0 EXIT ;  /* 0x000000000000094d */ /* 0x004fec0003800000 */
[----:B------:R-:W-:Y:S01]  /*03c0*/  STG.E desc[UR4][R4.64], R9 ;  /* 0x0000000904007986 */ /* 0x000fe2000c101904 */
[----:B------:R-:W-:Y:S05]  /*03d0*/  EXIT ;  /* 0x000000000000794d */ /* 0x000fea0003800000 */
.L_x_0:
[----:B------:R-:W-:-:S00]  /*03e0*/  BRA `(.L_x_0) ;  /* 0xfffffffc00fc7947 */ /* 0x000fc0000383ffff */
[----:B------:R-:W-:-:S00]  /*03f0*/  NOP ;  /* 0x0000000000007918 */ /* 0x000fc00000000000 */
        /* <DEDUP_REMOVED lines=8> */
.L_x_1:


//--------------------- .nv.global.init           --------------------------
	.section	.nv.global.init,"aw",@progbits
.nv.global.init:
	.type		_$_str,@object
	.size		_$_str,(.L_0 - _$_str)
_$_str:
        /*0000*/ 	.byte	0x5f, 0x5f, 0x43, 0x55, 0x44, 0x41, 0x5f, 0x46, 0x54, 0x5a, 0x00
.L_0:


//--------------------- .nv.constant0.triton_poi_fused_convolution_gelu_6 --------------------------
	.section	.nv.constant0.triton_poi_fused_convolution_gelu_6,"a",@progbits
	.sectionflags	@""
	.align	4
.nv.constant0.triton_poi_fused_convolution_gelu_6:
	.zero		556
